//
// Generated by NVIDIA NVVM Compiler
//
// Compiler Build ID: CL-36424714
// Cuda compilation tools, release 13.0, V13.0.88
// Based on NVVM 20.0.0
//

.version 9.0
.target sm_100
.address_size 64

	// .globl	_Z11hellokernelv
.extern .func  (.param .b32 func_retval0) vprintf
(
	.param .b64 vprintf_param_0,
	.param .b64 vprintf_param_1
)
;
.global .align 1 .b8 $str[14] = {72, 101, 108, 108, 111, 32, 87, 111, 114, 108, 100, 33, 10};

.visible .entry _Z11hellokernelv()
{
	.reg .b32 	%r<3>;
	.reg .b64 	%rd<3>;

	mov.u64 	%rd1, $str;
	cvta.global.u64 	%rd2, %rd1;
	{ // callseq 0, 0
	.param .b64 param0;
	st.param.b64 	[param0], %rd2;
	.param .b64 param1;
	st.param.b64 	[param1], 0;
	.param .b32 retval0;
	call.uni (retval0), 
	vprintf, 
	(
	param0, 
	param1
	);
	ld.param.b32 	%r1, [retval0];
	} // callseq 0
	ret;

}


// ===== COMPILED SASS (sm_100) =====

	.target	sm_100

	.elftype	@"ET_EXEC"


//--------------------- .note.nv.tkinfo           --------------------------
	.section	.note.nv.tkinfo,"",@"SHT_NOTE"
	.sectionflags	@"SHF_NOTE_NV_TKINFO"
	.tkinfo
        /*0018*/ 	.word	0x00000002
        /*0030*/ 	.string	""
        /*0030*/ 	.string	"ptxas"
        /*0030*/ 	.string	"Cuda compilation tools, release 13.0, V13.0.88"
        /*0030*/ 	.string	"Build cuda_13.0.r13.0/compiler.36424714_0"
        /*0030*/ 	.string	"-arch sm_100 -m 64 "



//--------------------- .note.nv.cuinfo           --------------------------
	.section	.note.nv.cuinfo,"",@"SHT_NOTE"
	.sectionflags	@"SHF_NOTE_NV_CUINFO"
        /*0018*/ 	.short	0x0002
        /*001a*/ 	.short	0x0064
        /*001c*/ 	.short	0x0082
	.zero		2


//--------------------- .nv.info                  --------------------------
	.section	.nv.info,"",@"SHT_CUDA_INFO"
	.align	4


	//----- nvinfo : EIATTR_REGCOUNT
	.align		4
        /*0000*/ 	.byte	0x04, 0x2f
        /*0002*/ 	.short	(.L_2 - .L_1)
	.align		4
.L_1:
        /*0004*/ 	.word	index@(_Z11hellokernelv)
        /*0008*/ 	.word	0x00000018


	//----- nvinfo : EIATTR_FRAME_SIZE
	.align		4
.L_2:
        /*000c*/ 	.byte	0x04, 0x11
        /*000e*/ 	.short	(.L_4 - .L_3)
	.align		4
.L_3:
        /*0010*/ 	.word	index@(_Z11hellokernelv)
        /*0014*/ 	.word	0x00000000


	//----- nvinfo : EIATTR_MIN_STACK_SIZE
	.align		4
.L_4:
        /*0018*/ 	.byte	0x04, 0x12
        /*001a*/ 	.short	(.L_6 - .L_5)
	.align		4
.L_5:
        /*001c*/ 	.word	index@(_Z11hellokernelv)
        /*0020*/ 	.word	0x00000000
.L_6:


//--------------------- .nv.compat                --------------------------
	.section	.nv.compat,"",@"SHT_CUDA_COMPAT_INFO"
	.align	4
        /*0000*/ 	.byte	0x02, 0x09, 0x00, 0x00, 0x02, 0x02, 0x01, 0x00, 0x02, 0x05, 0x05, 0x00, 0x03, 0x07, 0x01, 0x01
        /*0010*/ 	.byte	0x02, 0x03, 0x00, 0x00, 0x02, 0x06, 0x01, 0x00, 0x04, 0x0b, 0x08, 0x00, 0x09, 0x00, 0x00, 0x00
        /*0020*/ 	.byte	0x00, 0x00, 0x00, 0x00


//--------------------- .nv.info._Z11hellokernelv --------------------------
	.section	.nv.info._Z11hellokernelv,"",@"SHT_CUDA_INFO"
	.sectionflags	@""
	.align	4


	//----- nvinfo : EIATTR_CUDA_API_VERSION
	.align		4
        /*0000*/ 	.byte	0x04, 0x37
        /*0002*/ 	.short	(.L_8 - .L_7)
.L_7:
        /*0004*/ 	.word	0x00000082


	//----- nvinfo : EIATTR_SPARSE_MMA_MASK
	.align		4
.L_8:
        /*0008*/ 	.byte	0x03, 0x50
        /*000a*/ 	.short	0x0000


	//----- nvinfo : EIATTR_MAXREG_COUNT
	.align		4
        /*000c*/ 	.byte	0x03, 0x1b
        /*000e*/ 	.short	0x00ff


	//----- nvinfo : EIATTR_EXTERNS
	.align		4
        /*0010*/ 	.byte	0x04, 0x0f
        /*0012*/ 	.short	(.L_10 - .L_9)


	//   ....[0]....
	.align		4
.L_9:
        /*0014*/ 	.word	index@(vprintf)


	//----- nvinfo : EIATTR_MERCURY_ISA_VERSION
	.align		4
.L_10:
        /*0018*/ 	.byte	0x03, 0x5f
        /*001a*/ 	.short	0x0101


	//----- nvinfo : EIATTR_VRC_CTA_INIT_COUNT
	.align		4
        /*001c*/ 	.byte	0x02, 0x4a
	.zero		1
	.zero		1


	//----- nvinfo : EIATTR_SYSCALL_OFFSETS
	.align		4
        /*0020*/ 	.byte	0x04, 0x46
        /*0022*/ 	.short	(.L_12 - .L_11)


	//   ....[0]....
.L_11:
        /*0024*/ 	.word	0x00000080


	//----- nvinfo : EIATTR_EXIT_INSTR_OFFSETS
	.align		4
.L_12:
        /*0028*/ 	.byte	0x04, 0x1c
        /*002a*/ 	.short	(.L_14 - .L_13)


	//   ....[0]....
.L_13:
        /*002c*/ 	.word	0x00000090


	//----- nvinfo : EIATTR_SW_WAR
	.align		4
.L_14:
        /*0030*/ 	.byte	0x04, 0x36
        /*0032*/ 	.short	(.L_16 - .L_15)
.L_15:
        /*0034*/ 	.word	0x00000008
.L_16:


//--------------------- .nv.callgraph             --------------------------
	.section	.nv.callgraph,"",@"SHT_CUDA_CALLGRAPH"
	.align	4
	.sectionentsize	8
	.align		4
        /*0000*/ 	.word	0x00000000
	.align		4
        /*0004*/ 	.word	0xffffffff
	.align		4
        /*0008*/ 	.word	index@(_Z11hellokernelv)
	.align		4
        /*000c*/ 	.word	index@(vprintf)
	.align		4
        /*0010*/ 	.word	0x00000000
	.align		4
        /*0014*/ 	.word	0xfffffffe
	.align		4
        /*0018*/ 	.word	0x00000000
	.align		4
        /*001c*/ 	.word	0xfffffffd
	.align		4
        /*0020*/ 	.word	0x00000000
	.align		4
        /*0024*/ 	.word	0xfffffffc


//--------------------- .nv.constant4             --------------------------
	.section	.nv.constant4,"a",@progbits
	.align	8
	.align		8
.nv.constant4:
        /*0000*/ 	.dword	vprintf
	.align		8
        /*0008*/ 	.dword	$str


//--------------------- .text._Z11hellokernelv    --------------------------
	.section	.text._Z11hellokernelv,"ax",@progbits
	.align	128
        .global         _Z11hellokernelv
        .type           _Z11hellokernelv,@function
        .size           _Z11hellokernelv,(.L_x_2 - _Z11hellokernelv)
        .other          _Z11hellokernelv,@"STO_CUDA_ENTRY STV_DEFAULT"
_Z11hellokernelv:
.text._Z11hellokernelv:
[----:B------:R-:W0:Y:S01]  /*0000*/  LDC R1, c[0x0][0x37c] ;  /* 0x0000df00ff017b82 */ /* 0x000e220000000800 */
[----:B------:R-:W-:Y:S01]  /*0010*/  MOV R0, 0x0 ;  /* 0x0000000000007802 */ /* 0x000fe20000000f00 */
[----:B------:R-:W1:Y:S01]  /*0020*/  LDCU.64 UR4, c[0x4][0x8] ;  /* 0x01000100ff0477ac */ /* 0x000e620008000a00 */
[----:B------:R-:W-:-:S05]  /*0030*/  CS2R R6, SRZ ;  /* 0x0000000000067805 */ /* 0x000fca000001ff00 */
[----:B------:R2:W3:Y:S01]  /*0040*/  LDC.64 R2, c[0x4][R0] ;  /* 0x0100000000027b82 */ /* 0x0004e20000000a00 */
[----:B-1----:R-:W-:Y:S02]  /*0050*/  IMAD.U32 R4, RZ, RZ, UR4 ;  /* 0x00000004ff047e24 */ /* 0x002fe4000f8e00ff */
[----:B--2---:R-:W-:-:S07]  /*0060*/  IMAD.U32 R5, RZ, RZ, UR5 ;  /* 0x00000005ff057e24 */ /* 0x004fce000f8e00ff */
[----:B------:R-:W-:-:S07]  /*0070*/  LEPC R20, `(.L_x_0) ;  /* 0x000000001014794e */ /* 0x000fce0000000000 */
[----:B0--3--:R-:W-:Y:S05]  /*0080*/  CALL.ABS.NOINC R2 ;  /* 0x0000000002007343 */ /* 0x009fea0003c00000 */
.L_x_0:
[----:B------:R-:W-:Y:S05]  /*0090*/  EXIT ;  /* 0x000000000000794d */ /* 0x000fea0003800000 */
.L_x_1:
[----:B------:R-:W-:-:S00]  /*00a0*/  BRA `(.L_x_1) ;  /* 0xfffffffc00fc7947 */ /* 0x000fc0000383ffff */
[----:B------:R-:W-:-:S00]  /*00b0*/  NOP ;  /* 0x0000000000007918 */ /* 0x000fc00000000000 */
        /* <DEDUP_REMOVED lines=12> */
.L_x_2:


//--------------------- .nv.global.init           --------------------------
	.section	.nv.global.init,"aw",@progbits
.nv.global.init:
	.type		$str,@object
	.size		$str,(.L_0 - $str)
$str:
        /*0000*/ 	.byte	0x48, 0x65, 0x6c, 0x6c, 0x6f, 0x20, 0x57, 0x6f, 0x72, 0x6c, 0x64, 0x21, 0x0a, 0x00
.L_0:


//--------------------- .nv.shared.reserved.0     --------------------------
	.section	.nv.shared.reserved.0,"aw",@nobits
	.weak		__nv_reservedSMEM_offset_0_alias
	.size		__nv_reservedSMEM_offset_0_alias, 0, 64
	.other		__nv_reservedSMEM_offset_0_alias,@"STO_CUDA_RESERVED_SHARED STV_DEFAULT"
__nv_reservedSMEM_offset_0_alias:
	.zero		0
	.zero		64


//--------------------- .nv.constant0._Z11hellokernelv --------------------------
	.section	.nv.constant0._Z11hellokernelv,"a",@progbits
	.sectionflags	@""
	.align	4
.nv.constant0._Z11hellokernelv:
	.zero		896


//--------------------- SYMBOLS --------------------------

	.type		.nv.reservedSmem.offset0,@object
	.size		.nv.reservedSmem.offset0,0x4
	.type		vprintf,@function
